	.headerflags	@"EF_CUDA_TEXMODE_UNIFIED EF_CUDA_64BIT_ADDRESS EF_CUDA_ACCELERATORS EF_CUDA_SM90 EF_CUDA_VIRTUAL_SM(EF_CUDA_SM90)"
	.elftype	@"ET_EXEC"


//--------------------- .nv.info                  --------------------------
	.section	.nv.info,"",@"SHT_CUDA_INFO"
	.align	4


	//----- nvinfo : EIATTR_REGCOUNT
	.align		4
        /*0000*/ 	.byte	0x04, 0x2f
        /*0002*/ 	.short	(.L_3 - .L_2)
	.align		4
.L_2:
        /*0004*/ 	.word	index@(triton_poi_fused__native_batch_norm_legit_no_training_cat_18)
        /*0008*/ 	.word	0x00000016


	//----- nvinfo : EIATTR_MIN_STACK_SIZE
	.align		4
.L_3:
        /*000c*/ 	.byte	0x04, 0x12
        /*000e*/ 	.short	(.L_5 - .L_4)
	.align		4
.L_4:
        /*0010*/ 	.word	index@(triton_poi_fused__native_batch_norm_legit_no_training_cat_18)
        /*0014*/ 	.word	0x00000000


	//----- nvinfo : EIATTR_FRAME_SIZE
	.align		4
.L_5:
        /*0018*/ 	.byte	0x04, 0x11
        /*001a*/ 	.short	(.L_7 - .L_6)
	.align		4
.L_6:
        /*001c*/ 	.word	index@(triton_poi_fused__native_batch_norm_legit_no_training_cat_18)
        /*0020*/ 	.word	0x00000000


	//----- nvinfo : EIATTR_MIN_STACK_SIZE
	.align		4
.L_7:
        /*0024*/ 	.byte	0x04, 0x12
        /*0026*/ 	.short	(.L_9 - .L_8)
	.align		4
.L_8:
        /*0028*/ 	.word	index@(triton_poi_fused__native_batch_norm_legit_no_training_cat_18)
        /*002c*/ 	.word	0x00000000
.L_9:


//--------------------- .nv.info.triton_poi_fused__native_batch_norm_legit_no_training_cat_18 --------------------------
	.section	.nv.info.triton_poi_fused__native_batch_norm_legit_no_training_cat_18,"",@"SHT_CUDA_INFO"
	.sectionflags	@""
	.align	4


	//----- nvinfo : EIATTR_CUDA_API_VERSION
	.align		4
        /*0000*/ 	.byte	0x04, 0x37
        /*0002*/ 	.short	(.L_11 - .L_10)
.L_10:
        /*0004*/ 	.word	0x0000007c


	//----- nvinfo : EIATTR_KPARAM_INFO
	.align		4
.L_11:
        /*0008*/ 	.byte	0x04, 0x17
        /*000a*/ 	.short	(.L_13 - .L_12)
.L_12:
        /*000c*/ 	.word	0x00000000
        /*0010*/ 	.short	0x0008
        /*0012*/ 	.short	0x0040
        /*0014*/ 	.byte	0x00, 0xf0, 0x11, 0x00


	//----- nvinfo : EIATTR_KPARAM_INFO
	.align		4
.L_13:
        /*0018*/ 	.byte	0x04, 0x17
        /*001a*/ 	.short	(.L_15 - .L_14)
.L_14:
        /*001c*/ 	.word	0x00000000
        /*0020*/ 	.short	0x0007
        /*0022*/ 	.short	0x0038
        /*0024*/ 	.byte	0x00, 0xf4, 0x21, 0x00


	//----- nvinfo : EIATTR_KPARAM_INFO
	.align		4
.L_15:
        /*0028*/ 	.byte	0x04, 0x17
        /*002a*/ 	.short	(.L_17 - .L_16)
.L_16:
        /*002c*/ 	.word	0x00000000
        /*0030*/ 	.short	0x0006
        /*0032*/ 	.short	0x0030
        /*0034*/ 	.byte	0x00, 0xf4, 0x21, 0x00


	//----- nvinfo : EIATTR_KPARAM_INFO
	.align		4
.L_17:
        /*0038*/ 	.byte	0x04, 0x17
        /*003a*/ 	.short	(.L_19 - .L_18)
.L_18:
        /*003c*/ 	.word	0x00000000
        /*0040*/ 	.short	0x0005
        /*0042*/ 	.short	0x0028
        /*0044*/ 	.byte	0x00, 0xf4, 0x21, 0x00


	//----- nvinfo : EIATTR_KPARAM_INFO
	.align		4
.L_19:
        /*0048*/ 	.byte	0x04, 0x17
        /*004a*/ 	.short	(.L_21 - .L_20)
.L_20:
        /*004c*/ 	.word	0x00000000
        /*0050*/ 	.short	0x0004
        /*0052*/ 	.short	0x0020
        /*0054*/ 	.byte	0x00, 0xf4, 0x21, 0x00


	//----- nvinfo : EIATTR_KPARAM_INFO
	.align		4
.L_21:
        /*0058*/ 	.byte	0x04, 0x17
        /*005a*/ 	.short	(.L_23 - .L_22)
.L_22:
        /*005c*/ 	.word	0x00000000
        /*0060*/ 	.short	0x0003
        /*0062*/ 	.short	0x0018
        /*0064*/ 	.byte	0x00, 0xf4, 0x21, 0x00


	//----- nvinfo : EIATTR_KPARAM_INFO
	.align		4
.L_23:
        /*0068*/ 	.byte	0x04, 0x17
        /*006a*/ 	.short	(.L_25 - .L_24)
.L_24:
        /*006c*/ 	.word	0x00000000
        /*0070*/ 	.short	0x0002
        /*0072*/ 	.short	0x0010
        /*0074*/ 	.byte	0x00, 0xf4, 0x21, 0x00


	//----- nvinfo : EIATTR_KPARAM_INFO
	.align		4
.L_25:
        /*0078*/ 	.byte	0x04, 0x17
        /*007a*/ 	.short	(.L_27 - .L_26)
.L_26:
        /*007c*/ 	.word	0x00000000
        /*0080*/ 	.short	0x0001
        /*0082*/ 	.short	0x0008
        /*0084*/ 	.byte	0x00, 0xf4, 0x21, 0x00


	//----- nvinfo : EIATTR_KPARAM_INFO
	.align		4
.L_27:
        /*0088*/ 	.byte	0x04, 0x17
        /*008a*/ 	.short	(.L_29 - .L_28)
.L_28:
        /*008c*/ 	.word	0x00000000
        /*0090*/ 	.short	0x0000
        /*0092*/ 	.short	0x0000
        /*0094*/ 	.byte	0x00, 0xf4, 0x21, 0x00


	//----- nvinfo : EIATTR_SPARSE_MMA_MASK
	.align		4
.L_29:
        /*0098*/ 	.byte	0x03, 0x50
        /*009a*/ 	.short	0x0000


	//----- nvinfo : EIATTR_MAXREG_COUNT
	.align		4
        /*009c*/ 	.byte	0x03, 0x1b
        /*009e*/ 	.short	0x00ff


	//----- nvinfo : EIATTR_EXIT_INSTR_OFFSETS
	.align		4
        /*00a0*/ 	.byte	0x04, 0x1c
        /*00a2*/ 	.short	(.L_31 - .L_30)


	//   ....[0]....
.L_30:
        /*00a4*/ 	.word	0x00000480


	//----- nvinfo : EIATTR_REQNTID
	.align		4
.L_31:
        /*00a8*/ 	.byte	0x04, 0x10
        /*00aa*/ 	.short	(.L_33 - .L_32)
.L_32:
        /*00ac*/ 	.word	0x00000080
        /*00b0*/ 	.word	0x00000001
        /*00b4*/ 	.word	0x00000001


	//----- nvinfo : EIATTR_CBANK_PARAM_SIZE
	.align		4
.L_33:
        /*00b8*/ 	.byte	0x03, 0x19
        /*00ba*/ 	.short	0x0044


	//----- nvinfo : EIATTR_PARAM_CBANK
	.align		4
        /*00bc*/ 	.byte	0x04, 0x0a
        /*00be*/ 	.short	(.L_35 - .L_34)
	.align		4
.L_34:
        /*00c0*/ 	.word	index@(.nv.constant0.triton_poi_fused__native_batch_norm_legit_no_training_cat_18)
        /*00c4*/ 	.short	0x0210
        /*00c6*/ 	.short	0x0044


	//----- nvinfo : EIATTR_SW_WAR
	.align		4
.L_35:
        /*00c8*/ 	.byte	0x04, 0x36
        /*00ca*/ 	.short	(.L_37 - .L_36)
.L_36:
        /*00cc*/ 	.word	0x00000008
.L_37:


//--------------------- .nv.callgraph             --------------------------
	.section	.nv.callgraph,"",@"SHT_CUDA_CALLGRAPH"
	.align	4
	.sectionentsize	8
	.align		4
        /*0000*/ 	.word	0x00000000
	.align		4
        /*0004*/ 	.word	0xffffffff
	.align		4
        /*0008*/ 	.word	0x00000000
	.align		4
        /*000c*/ 	.word	0xfffffffe
	.align		4
        /*0010*/ 	.word	0x00000000
	.align		4
        /*0014*/ 	.word	0xfffffffd
	.align		4
        /*0018*/ 	.word	0x00000000
	.align		4
        /*001c*/ 	.word	0xfffffffc


//--------------------- .nv.constant4             --------------------------
	.section	.nv.constant4,"a",@progbits
	.align	8
	.align		8
.nv.constant4:
        /*0000*/ 	.dword	_$_str
	.align		8
        /*0008*/ 	.dword	_$_str_$_2


//--------------------- .text.triton_poi_fused__native_batch_norm_legit_no_training_cat_18 --------------------------
	.section	.text.triton_poi_fused__native_batch_norm_legit_no_training_cat_18,"ax",@progbits
	.align	128
        .global         triton_poi_fused__native_batch_norm_legit_no_training_cat_18
        .type           triton_poi_fused__native_batch_norm_legit_no_training_cat_18,@function
        .size           triton_poi_fused__native_batch_norm_legit_no_training_cat_18,(.L_x_1 - triton_poi_fused__native_batch_norm_legit_no_training_cat_18)
        .other          triton_poi_fused__native_batch_norm_legit_no_training_cat_18,@"STO_CUDA_ENTRY STV_DEFAULT"
triton_poi_fused__native_batch_norm_legit_no_training_cat_18:
.text.triton_poi_fused__native_batch_norm_legit_no_training_cat_18:
[----:B------:R-:W-:Y:S01]  /*0000*/  LDC R1, c[0x0][0x28] ;  /* 0x00000a00ff017b82 */ /* 0x000fe20000000800 */
[----:B------:R-:W1:Y:S07]  /*0010*/  S2R R0, SR_TID.X ;  /* 0x0000000000007919 */ /* 0x000e6e0000002100 */
[----:B------:R-:W2:Y:S01]  /*0020*/  LDC.64 R8, c[0x0][0x228] ;  /* 0x00008a00ff087b82 */ /* 0x000ea20000000a00 */
[----:B------:R-:W-:Y:S01]  /*0030*/  ULDC.64 UR4, c[0x0][0x208] ;  /* 0x0000820000047ab9 */ /* 0x000fe20000000a00 */
[----:B------:R-:W3:Y:S06]  /*0040*/  S2R R3, SR_CTAID.X ;  /* 0x0000000000037919 */ /* 0x000eec0000002500 */
[----:B------:R-:W4:Y:S08]  /*0050*/  LDC.64 R16, c[0x0][0x210] ;  /* 0x00008400ff107b82 */ /* 0x000f300000000a00 */
[----:B------:R-:W5:Y:S08]  /*0060*/  LDC.64 R18, c[0x0][0x218] ;  /* 0x00008600ff127b82 */ /* 0x000f700000000a00 */
[----:B------:R-:W4:Y:S01]  /*0070*/  LDC.64 R6, c[0x0][0x220] ;  /* 0x00008800ff067b82 */ /* 0x000f220000000a00 */
[----:B-1----:R-:W-:-:S07]  /*0080*/  SHF.L.U32 R0, R0, 0x1, RZ ;  /* 0x0000000100007819 */ /* 0x002fce00000006ff */
[----:B------:R-:W1:Y:S01]  /*0090*/  LDC.64 R12, c[0x0][0x238] ;  /* 0x00008e00ff0c7b82 */ /* 0x000e620000000a00 */
[----:B------:R-:W-:-:S04]  /*00a0*/  LOP3.LUT R0, R0, 0xfe, RZ, 0xc0, !PT ;  /* 0x000000fe00007812 */ /* 0x000fc800078ec0ff */
[----:B---3--:R-:W-:-:S03]  /*00b0*/  LEA R0, R3, R0, 0x8 ;  /* 0x0000000003007211 */ /* 0x008fc600078e40ff */
[----:B------:R-:W3:Y:S01]  /*00c0*/  LDC.64 R14, c[0x0][0x230] ;  /* 0x00008c00ff0e7b82 */ /* 0x000ee20000000a00 */
[----:B------:R-:W-:-:S04]  /*00d0*/  SHF.R.S32.HI R3, RZ, 0x1f, R0 ;  /* 0x0000001fff037819 */ /* 0x000fc80000011400 */
[----:B------:R-:W-:-:S04]  /*00e0*/  LEA.HI R3, R3, R0, RZ, 0x6 ;  /* 0x0000000003037211 */ /* 0x000fc800078f30ff */
[----:B------:R-:W-:-:S04]  /*00f0*/  LOP3.LUT R5, R3, 0xffffffc0, RZ, 0xc0, !PT ;  /* 0xffffffc003057812 */ /* 0x000fc800078ec0ff */
[----:B------:R-:W-:-:S05]  /*0100*/  IADD3 R10, R0, -R5, RZ ;  /* 0x80000005000a7210 */ /* 0x000fca0007ffe0ff */
[----:B--2---:R-:W-:-:S06]  /*0110*/  IMAD.WIDE R8, R10, 0x4, R8 ;  /* 0x000000040a087825 */ /* 0x004fcc00078e0208 */
[----:B------:R-:W2:Y:S01]  /*0120*/  LDG.E.EL.64 R8, desc[UR4][R8.64] ;  /* 0x0000000408087981 */ /* 0x000ea2000c2e1b00 */
[----:B------:R-:W-:Y:S02]  /*0130*/  SHF.R.S32.HI R3, RZ, 0x6, R3 ;  /* 0x00000006ff037819 */ /* 0x000fe40000011403 */
[----:B------:R-:W-:Y:S02]  /*0140*/  CS2R R4, SRZ ;  /* 0x0000000000047805 */ /* 0x000fe4000001ff00 */
[C---:B------:R-:W-:Y:S02]  /*0150*/  ISETP.GE.AND P3, PT, R10.reuse, 0x20, PT ;  /* 0x000000200a00780c */ /* 0x040fe40003f66270 */
[----:B------:R-:W-:Y:S02]  /*0160*/  ISETP.GT.AND P0, PT, R10, 0x1f, PT ;  /* 0x0000001f0a00780c */ /* 0x000fe40003f04270 */
[----:B------:R-:W-:-:S05]  /*0170*/  LEA R3, R3, R10, 0x5 ;  /* 0x0000000a03037211 */ /* 0x000fca00078e28ff */
[----:B----4-:R-:W-:-:S04]  /*0180*/  IMAD.WIDE R16, R3, 0x4, R16 ;  /* 0x0000000403107825 */ /* 0x010fc800078e0210 */
[----:B-----5:R-:W-:Y:S01]  /*0190*/  IMAD.WIDE R18, R3, 0x4, R18 ;  /* 0x0000000403127825 */ /* 0x020fe200078e0212 */
[----:B------:R-:W-:Y:S01]  /*01a0*/  CS2R R2, SRZ ;  /* 0x0000000000027805 */ /* 0x000fe2000001ff00 */
[----:B------:R-:W4:Y:S02]  /*01b0*/  @!P3 LDG.E.EL.64 R4, desc[UR4][R16.64] ;  /* 0x000000041004b981 */ /* 0x000f24000c2e1b00 */
[----:B0-----:R-:W-:-:S03]  /*01c0*/  IMAD.WIDE R6, R10, 0x4, R6 ;  /* 0x000000040a067825 */ /* 0x001fc600078e0206 */
[----:B------:R0:W5:Y:S01]  /*01d0*/  @P0 LDG.E.EL.64 R2, desc[UR4][R18.64+-0x80] ;  /* 0xffff800412020981 */ /* 0x000162000c2e1b00 */
[----:B-1----:R-:W-:-:S03]  /*01e0*/  IMAD.WIDE R12, R10, 0x4, R12 ;  /* 0x000000040a0c7825 */ /* 0x002fc600078e020c */
[----:B------:R-:W4:Y:S01]  /*01f0*/  LDG.E.EL.64 R6, desc[UR4][R6.64] ;  /* 0x0000000406067981 */ /* 0x000f22000c2e1b00 */
[----:B---3--:R-:W-:-:S03]  /*0200*/  IMAD.WIDE R14, R10, 0x4, R14 ;  /* 0x000000040a0e7825 */ /* 0x008fc600078e020e */
[----:B------:R-:W3:Y:S04]  /*0210*/  LDG.E.EL.64 R12, desc[UR4][R12.64] ;  /* 0x000000040c0c7981 */ /* 0x000ee8000c2e1b00 */
[----:B------:R1:W3:Y:S01]  /*0220*/  LDG.E.EL.64 R10, desc[UR4][R14.64] ;  /* 0x000000040e0a7981 */ /* 0x0002e2000c2e1b00 */
[----:B0-----:R-:W-:Y:S01]  /*0230*/  HFMA2.MMA R18, -RZ, RZ, 1.625, 0 ;  /* 0x3e800000ff127435 */ /* 0x001fe200000001ff */
[----:B-1----:R-:W0:Y:S02]  /*0240*/  LDC.64 R14, c[0x0][0x240] ;  /* 0x00009000ff0e7b82 */ /* 0x002e240000000a00 */
[----:B0-----:R-:W-:-:S04]  /*0250*/  IMAD.WIDE R14, R0, 0x4, R14 ;  /* 0x00000004000e7825 */ /* 0x001fc800078e020e */
[----:B--2---:R-:W-:Y:S01]  /*0260*/  FADD R8, R8, 9.9999997473787516356e-06 ;  /* 0x3727c5ac08087421 */ /* 0x004fe20000000000 */
[----:B------:R-:W-:-:S03]  /*0270*/  FADD R9, R9, 9.9999997473787516356e-06 ;  /* 0x3727c5ac09097421 */ /* 0x000fc60000000000 */
[----:B------:R-:W0:Y:S08]  /*0280*/  MUFU.SQRT R16, R8 ;  /* 0x0000000800107308 */ /* 0x000e300000002000 */
[----:B------:R1:W2:Y:S01]  /*0290*/  MUFU.SQRT R17, R9 ;  /* 0x0000000900117308 */ /* 0x0002a20000002000 */
[C---:B0-----:R-:W-:Y:S02]  /*02a0*/  FSETP.GT.AND P1, PT, R16.reuse, 8.50705917302346158658e+37, PT ;  /* 0x7e8000001000780b */ /* 0x041fe40003f24000 */
[----:B------:R-:W-:Y:S01]  /*02b0*/  FSETP.GEU.AND P4, PT, R16, 1.175494350822287508e-38, PT ;  /* 0x008000001000780b */ /* 0x000fe20003f8e000 */
[----:B-1----:R-:W0:Y:S01]  /*02c0*/  LDC.64 R8, c[0x0][0x248] ;  /* 0x00009200ff087b82 */ /* 0x002e220000000a00 */
[----:B--2---:R-:W-:-:S02]  /*02d0*/  FSETP.GT.AND P2, PT, R17, 8.50705917302346158658e+37, PT ;  /* 0x7e8000001100780b */ /* 0x004fc40003f44000 */
[----:B------:R-:W-:-:S07]  /*02e0*/  FSETP.GEU.AND P5, PT, R17, 1.175494350822287508e-38, PT ;  /* 0x008000001100780b */ /* 0x000fce0003fae000 */
[----:B------:R-:W-:-:S04]  /*02f0*/  @P1 FMUL R16, R16, 0.25 ;  /* 0x3e80000010101820 */ /* 0x000fc80000400000 */
[----:B------:R-:W-:Y:S01]  /*0300*/  @!P4 FMUL R16, R16, 16777216 ;  /* 0x4b8000001010c820 */ /* 0x000fe20000400000 */
[----:B------:R-:W-:-:S04]  /*0310*/  @P2 FMUL R17, R17, 0.25 ;  /* 0x3e80000011112820 */ /* 0x000fc80000400000 */
[----:B------:R-:W-:Y:S01]  /*0320*/  @!P5 FMUL R17, R17, 16777216 ;  /* 0x4b8000001111d820 */ /* 0x000fe20000400000 */
[----:B------:R-:W1:Y:S01]  /*0330*/  MUFU.RCP R16, R16 ;  /* 0x0000001000107308 */ /* 0x000e620000001000 */
[----:B------:R-:W-:-:S07]  /*0340*/  FSEL R19, R18, 1, P1 ;  /* 0x3f80000012137808 */ /* 0x000fce0000800000 */
[----:B------:R-:W2:Y:S01]  /*0350*/  MUFU.RCP R17, R17 ;  /* 0x0000001100117308 */ /* 0x000ea20000001000 */
[----:B------:R-:W-:Y:S02]  /*0360*/  FSEL R18, R18, 1, P2 ;  /* 0x3f80000012127808 */ /* 0x000fe40001000000 */
[----:B----4-:R-:W-:Y:S02]  /*0370*/  SEL R4, R4, RZ, !P3 ;  /* 0x000000ff04047207 */ /* 0x010fe40005800000 */
[----:B------:R-:W-:Y:S01]  /*0380*/  SEL R5, R5, RZ, !P3 ;  /* 0x000000ff05057207 */ /* 0x000fe20005800000 */
[----:B------:R-:W-:Y:S01]  /*0390*/  @!P4 FMUL R19, R19, 16777216 ;  /* 0x4b8000001313c820 */ /* 0x000fe20000400000 */
[----:B-----5:R-:W-:Y:S01]  /*03a0*/  @P3 SEL R4, R2, RZ, P0 ;  /* 0x000000ff02043207 */ /* 0x020fe20000000000 */
[----:B------:R-:W-:Y:S01]  /*03b0*/  @!P5 FMUL R18, R18, 16777216 ;  /* 0x4b8000001212d820 */ /* 0x000fe20000400000 */
[----:B------:R-:W-:Y:S01]  /*03c0*/  @P3 SEL R5, R3, RZ, P0 ;  /* 0x000000ff03053207 */ /* 0x000fe20000000000 */
[----:B-1----:R-:W-:-:S02]  /*03d0*/  FMUL R19, R16, R19 ;  /* 0x0000001310137220 */ /* 0x002fc40000400000 */
[----:B------:R-:W-:Y:S02]  /*03e0*/  FADD R6, -R6, R4 ;  /* 0x0000000406067221 */ /* 0x000fe40000000100 */
[----:B------:R-:W-:Y:S01]  /*03f0*/  FADD R7, -R7, R5 ;  /* 0x0000000507077221 */ /* 0x000fe20000000100 */
[----:B--2---:R-:W-:Y:S01]  /*0400*/  FMUL R18, R17, R18 ;  /* 0x0000001211127220 */ /* 0x004fe20000400000 */
[----:B------:R-:W-:-:S03]  /*0410*/  FMUL R19, R6, R19 ;  /* 0x0000001306137220 */ /* 0x000fc60000400000 */
[----:B------:R-:W-:Y:S01]  /*0420*/  FMUL R18, R7, R18 ;  /* 0x0000001207127220 */ /* 0x000fe20000400000 */
[----:B---3--:R-:W-:Y:S01]  /*0430*/  FFMA R10, R10, R19, R12 ;  /* 0x000000130a0a7223 */ /* 0x008fe2000000000c */
[----:B0-----:R-:W-:-:S04]  /*0440*/  IMAD.WIDE R8, R0, 0x4, R8 ;  /* 0x0000000400087825 */ /* 0x001fc800078e0208 */
[----:B------:R-:W-:Y:S01]  /*0450*/  FFMA R11, R11, R18, R13 ;  /* 0x000000120b0b7223 */ /* 0x000fe2000000000d */
[----:B------:R-:W-:Y:S04]  /*0460*/  STG.E.64 desc[UR4][R14.64], R4 ;  /* 0x000000040e007986 */ /* 0x000fe8000c101b04 */
[----:B------:R-:W-:Y:S01]  /*0470*/  STG.E.64 desc[UR4][R8.64], R10 ;  /* 0x0000000a08007986 */ /* 0x000fe2000c101b04 */
[----:B------:R-:W-:Y:S05]  /*0480*/  EXIT ;  /* 0x000000000000794d */ /* 0x000fea0003800000 */
.L_x_0:
[----:B------:R-:W-:-:S00]  /*0490*/  BRA `(.L_x_0) ;  /* 0xfffffffc00fc7947 */ /* 0x000fc0000383ffff */
[----:B------:R-:W-:-:S00]  /*04a0*/  NOP ;  /* 0x0000000000007918 */ /* 0x000fc00000000000 */
        /* <DEDUP_REMOVED lines=13> */
.L_x_1:


//--------------------- .nv.global.init           --------------------------
	.section	.nv.global.init,"aw",@progbits
.nv.global.init:
	.type		_$_str,@object
	.size		_$_str,(_$_str_$_2 - _$_str)
_$_str:
        /*0000*/ 	.byte	0x5f, 0x5f, 0x43, 0x55, 0x44, 0x41, 0x5f, 0x46, 0x54, 0x5a, 0x00
	.type		_$_str_$_2,@object
	.size		_$_str_$_2,(.L_1 - _$_str_$_2)
_$_str_$_2:
        /*000b*/ 	.byte	0x5f, 0x5f, 0x43, 0x55, 0x44, 0x41, 0x5f, 0x50, 0x52, 0x45, 0x43, 0x5f, 0x53, 0x51, 0x52, 0x54
        /*001b*/ 	.byte	0x00
.L_1:


//--------------------- .nv.constant0.triton_poi_fused__native_batch_norm_legit_no_training_cat_18 --------------------------
	.section	.nv.constant0.triton_poi_fused__native_batch_norm_legit_no_training_cat_18,"a",@progbits
	.sectionflags	@""
	.align	4
.nv.constant0.triton_poi_fused__native_batch_norm_legit_no_training_cat_18:
	.zero		596
